//
// Generated by NVIDIA NVVM Compiler
//
// Compiler Build ID: CL-36424714
// Cuda compilation tools, release 13.0, V13.0.88
// Based on NVVM 20.0.0
//

.version 9.0
.target sm_100
.address_size 64

	// .globl	_Z6updatePfS_fi

.visible .entry _Z6updatePfS_fi(
	.param .u64 .ptr .align 1 _Z6updatePfS_fi_param_0,
	.param .u64 .ptr .align 1 _Z6updatePfS_fi_param_1,
	.param .f32 _Z6updatePfS_fi_param_2,
	.param .u32 _Z6updatePfS_fi_param_3
)
{
	.reg .pred 	%p<2>;
	.reg .b32 	%r<7>;
	.reg .b32 	%f<6>;
	.reg .b64 	%rd<10>;

	ld.param.u64 	%rd2, [_Z6updatePfS_fi_param_0];
	ld.param.u64 	%rd3, [_Z6updatePfS_fi_param_1];
	ld.param.f32 	%f1, [_Z6updatePfS_fi_param_2];
	ld.param.u32 	%r2, [_Z6updatePfS_fi_param_3];
	cvta.to.global.u64 	%rd1, %rd3;
	mov.u32 	%r3, %ntid.x;
	mov.u32 	%r4, %ctaid.x;
	mov.u32 	%r5, %tid.x;
	mad.lo.s32 	%r1, %r3, %r4, %r5;
	setp.ge.s32 	%p1, %r1, %r2;
	@%p1 bra 	$L__BB0_2;
	cvta.to.global.u64 	%rd4, %rd2;
	mul.wide.s32 	%rd5, %r1, 4;
	add.s64 	%rd6, %rd1, %rd5;
	ld.global.f32 	%f2, [%rd6];
	mul.f32 	%f3, %f1, %f2;
	add.s64 	%rd7, %rd4, %rd5;
	ld.global.f32 	%f4, [%rd7];
	sub.f32 	%f5, %f4, %f3;
	st.global.f32 	[%rd7], %f5;
$L__BB0_2:
	mul.wide.s32 	%rd8, %r1, 4;
	add.s64 	%rd9, %rd1, %rd8;
	mov.b32 	%r6, 0;
	st.global.u32 	[%rd9], %r6;
	ret;

}


// ===== COMPILED SASS (sm_100) =====

	.target	sm_100

	.elftype	@"ET_EXEC"


//--------------------- .note.nv.tkinfo           --------------------------
	.section	.note.nv.tkinfo,"",@"SHT_NOTE"
	.sectionflags	@"SHF_NOTE_NV_TKINFO"
	.tkinfo
        /*0018*/ 	.word	0x00000002
        /*0030*/ 	.string	""
        /*0030*/ 	.string	"ptxas"
        /*0030*/ 	.string	"Cuda compilation tools, release 13.0, V13.0.88"
        /*0030*/ 	.string	"Build cuda_13.0.r13.0/compiler.36424714_0"
        /*0030*/ 	.string	"-arch sm_100 -m 64 "



//--------------------- .note.nv.cuinfo           --------------------------
	.section	.note.nv.cuinfo,"",@"SHT_NOTE"
	.sectionflags	@"SHF_NOTE_NV_CUINFO"
        /*0018*/ 	.short	0x0002
        /*001a*/ 	.short	0x0064
        /*001c*/ 	.short	0x0082
	.zero		2


//--------------------- .nv.info                  --------------------------
	.section	.nv.info,"",@"SHT_CUDA_INFO"
	.align	4


	//----- nvinfo : EIATTR_REGCOUNT
	.align		4
        /*0000*/ 	.byte	0x04, 0x2f
        /*0002*/ 	.short	(.L_1 - .L_0)
	.align		4
.L_0:
        /*0004*/ 	.word	index@(_Z6updatePfS_fi)
        /*0008*/ 	.word	0x0000000c


	//----- nvinfo : EIATTR_FRAME_SIZE
	.align		4
.L_1:
        /*000c*/ 	.byte	0x04, 0x11
        /*000e*/ 	.short	(.L_3 - .L_2)
	.align		4
.L_2:
        /*0010*/ 	.word	index@(_Z6updatePfS_fi)
        /*0014*/ 	.word	0x00000000


	//----- nvinfo : EIATTR_MIN_STACK_SIZE
	.align		4
.L_3:
        /*0018*/ 	.byte	0x04, 0x12
        /*001a*/ 	.short	(.L_5 - .L_4)
	.align		4
.L_4:
        /*001c*/ 	.word	index@(_Z6updatePfS_fi)
        /*0020*/ 	.word	0x00000000
.L_5:


//--------------------- .nv.compat                --------------------------
	.section	.nv.compat,"",@"SHT_CUDA_COMPAT_INFO"
	.align	4
        /*0000*/ 	.byte	0x02, 0x09, 0x00, 0x00, 0x02, 0x02, 0x01, 0x00, 0x02, 0x05, 0x05, 0x00, 0x03, 0x07, 0x01, 0x01
        /*0010*/ 	.byte	0x02, 0x03, 0x00, 0x00, 0x02, 0x06, 0x01, 0x00, 0x04, 0x0b, 0x08, 0x00, 0x09, 0x00, 0x00, 0x00
        /*0020*/ 	.byte	0x00, 0x00, 0x00, 0x00


//--------------------- .nv.info._Z6updatePfS_fi  --------------------------
	.section	.nv.info._Z6updatePfS_fi,"",@"SHT_CUDA_INFO"
	.sectionflags	@""
	.align	4


	//----- nvinfo : EIATTR_CUDA_API_VERSION
	.align		4
        /*0000*/ 	.byte	0x04, 0x37
        /*0002*/ 	.short	(.L_7 - .L_6)
.L_6:
        /*0004*/ 	.word	0x00000082


	//----- nvinfo : EIATTR_KPARAM_INFO
	.align		4
.L_7:
        /*0008*/ 	.byte	0x04, 0x17
        /*000a*/ 	.short	(.L_9 - .L_8)
.L_8:
        /*000c*/ 	.word	0x00000000
        /*0010*/ 	.short	0x0003
        /*0012*/ 	.short	0x0014
        /*0014*/ 	.byte	0x00, 0xf0, 0x11, 0x00


	//----- nvinfo : EIATTR_KPARAM_INFO
	.align		4
.L_9:
        /*0018*/ 	.byte	0x04, 0x17
        /*001a*/ 	.short	(.L_11 - .L_10)
.L_10:
        /*001c*/ 	.word	0x00000000
        /*0020*/ 	.short	0x0002
        /*0022*/ 	.short	0x0010
        /*0024*/ 	.byte	0x00, 0xf0, 0x11, 0x00


	//----- nvinfo : EIATTR_KPARAM_INFO
	.align		4
.L_11:
        /*0028*/ 	.byte	0x04, 0x17
        /*002a*/ 	.short	(.L_13 - .L_12)
.L_12:
        /*002c*/ 	.word	0x00000000
        /*0030*/ 	.short	0x0001
        /*0032*/ 	.short	0x0008
        /*0034*/ 	.byte	0x00, 0xf5, 0x21, 0x00


	//----- nvinfo : EIATTR_KPARAM_INFO
	.align		4
.L_13:
        /*0038*/ 	.byte	0x04, 0x17
        /*003a*/ 	.short	(.L_15 - .L_14)
.L_14:
        /*003c*/ 	.word	0x00000000
        /*0040*/ 	.short	0x0000
        /*0042*/ 	.short	0x0000
        /*0044*/ 	.byte	0x00, 0xf5, 0x21, 0x00


	//----- nvinfo : EIATTR_SPARSE_MMA_MASK
	.align		4
.L_15:
        /*0048*/ 	.byte	0x03, 0x50
        /*004a*/ 	.short	0x0000


	//----- nvinfo : EIATTR_MAXREG_COUNT
	.align		4
        /*004c*/ 	.byte	0x03, 0x1b
        /*004e*/ 	.short	0x00ff


	//----- nvinfo : EIATTR_MERCURY_ISA_VERSION
	.align		4
        /*0050*/ 	.byte	0x03, 0x5f
        /*0052*/ 	.short	0x0101


	//----- nvinfo : EIATTR_VRC_CTA_INIT_COUNT
	.align		4
        /*0054*/ 	.byte	0x02, 0x4a
	.zero		1
	.zero		1


	//----- nvinfo : EIATTR_EXIT_INSTR_OFFSETS
	.align		4
        /*0058*/ 	.byte	0x04, 0x1c
        /*005a*/ 	.short	(.L_17 - .L_16)


	//   ....[0]....
.L_16:
        /*005c*/ 	.word	0x00000170


	//----- nvinfo : EIATTR_CRS_STACK_SIZE
	.align		4
.L_17:
        /*0060*/ 	.byte	0x04, 0x1e
        /*0062*/ 	.short	(.L_19 - .L_18)
.L_18:
        /*0064*/ 	.word	0x00000000


	//----- nvinfo : EIATTR_CBANK_PARAM_SIZE
	.align		4
.L_19:
        /*0068*/ 	.byte	0x03, 0x19
        /*006a*/ 	.short	0x0018


	//----- nvinfo : EIATTR_PARAM_CBANK
	.align		4
        /*006c*/ 	.byte	0x04, 0x0a
        /*006e*/ 	.short	(.L_21 - .L_20)
	.align		4
.L_20:
        /*0070*/ 	.word	index@(.nv.constant0._Z6updatePfS_fi)
        /*0074*/ 	.short	0x0380
        /*0076*/ 	.short	0x0018


	//----- nvinfo : EIATTR_SW_WAR
	.align		4
.L_21:
        /*0078*/ 	.byte	0x04, 0x36
        /*007a*/ 	.short	(.L_23 - .L_22)
.L_22:
        /*007c*/ 	.word	0x00000008
.L_23:


//--------------------- .nv.callgraph             --------------------------
	.section	.nv.callgraph,"",@"SHT_CUDA_CALLGRAPH"
	.align	4
	.sectionentsize	8
	.align		4
        /*0000*/ 	.word	0x00000000
	.align		4
        /*0004*/ 	.word	0xffffffff
	.align		4
        /*0008*/ 	.word	0x00000000
	.align		4
        /*000c*/ 	.word	0xfffffffe
	.align		4
        /*0010*/ 	.word	0x00000000
	.align		4
        /*0014*/ 	.word	0xfffffffd
	.align		4
        /*0018*/ 	.word	0x00000000
	.align		4
        /*001c*/ 	.word	0xfffffffc


//--------------------- .text._Z6updatePfS_fi     --------------------------
	.section	.text._Z6updatePfS_fi,"ax",@progbits
	.align	128
        .global         _Z6updatePfS_fi
        .type           _Z6updatePfS_fi,@function
        .size           _Z6updatePfS_fi,(.L_x_3 - _Z6updatePfS_fi)
        .other          _Z6updatePfS_fi,@"STO_CUDA_ENTRY STV_DEFAULT"
_Z6updatePfS_fi:
.text._Z6updatePfS_fi:
[----:B------:R-:W-:Y:S01]  /*0000*/  LDC R1, c[0x0][0x37c] ;  /* 0x0000df00ff017b82 */ /* 0x000fe20000000800 */
[----:B------:R-:W0:Y:S01]  /*0010*/  S2R R9, SR_CTAID.X ;  /* 0x0000000000097919 */ /* 0x000e220000002500 */
[----:B------:R-:W0:Y:S06]  /*0020*/  LDCU UR4, c[0x0][0x360] ;  /* 0x00006c00ff0477ac */ /* 0x000e2c0008000800 */
[----:B------:R-:W1:Y:S01]  /*0030*/  LDC.64 R2, c[0x0][0x388] ;  /* 0x0000e200ff027b82 */ /* 0x000e620000000a00 */
[----:B------:R-:W-:Y:S01]  /*0040*/  BSSY.RECONVERGENT B0, `(.L_x_0) ;  /* 0x0000011000007945 */ /* 0x000fe20003800200 */
[----:B------:R-:W0:Y:S01]  /*0050*/  S2R R0, SR_TID.X ;  /* 0x0000000000007919 */ /* 0x000e220000002100 */
[----:B------:R-:W2:Y:S01]  /*0060*/  LDCU UR6, c[0x0][0x394] ;  /* 0x00007280ff0677ac */ /* 0x000ea20008000800 */
[----:B0-----:R-:W-:Y:S01]  /*0070*/  IMAD R9, R9, UR4, R0 ;  /* 0x0000000409097c24 */ /* 0x001fe2000f8e0200 */
[----:B------:R-:W0:Y:S03]  /*0080*/  LDCU.64 UR4, c[0x0][0x358] ;  /* 0x00006b00ff0477ac */ /* 0x000e260008000a00 */
[C---:B-1----:R-:W-:Y:S01]  /*0090*/  IMAD.WIDE R6, R9.reuse, 0x4, R2 ;  /* 0x0000000409067825 */ /* 0x042fe200078e0202 */
[----:B--2---:R-:W-:-:S13]  /*00a0*/  ISETP.GE.AND P0, PT, R9, UR6, PT ;  /* 0x0000000609007c0c */ /* 0x004fda000bf06270 */
[----:B0-----:R-:W-:Y:S05]  /*00b0*/  @P0 BRA `(.L_x_1) ;  /* 0x0000000000240947 */ /* 0x001fea0003800000 */
[----:B------:R-:W0:Y:S01]  /*00c0*/  LDC.64 R2, c[0x0][0x388] ;  /* 0x0000e200ff027b82 */ /* 0x000e220000000a00 */
[----:B------:R-:W1:Y:S07]  /*00d0*/  LDCU UR6, c[0x0][0x390] ;  /* 0x00007200ff0677ac */ /* 0x000e6e0008000800 */
[----:B------:R-:W2:Y:S01]  /*00e0*/  LDC.64 R4, c[0x0][0x380] ;  /* 0x0000e000ff047b82 */ /* 0x000ea20000000a00 */
[----:B0-----:R-:W-:-:S06]  /*00f0*/  IMAD.WIDE R2, R9, 0x4, R2 ;  /* 0x0000000409027825 */ /* 0x001fcc00078e0202 */
[----:B------:R-:W1:Y:S01]  /*0100*/  LDG.E R2, desc[UR4][R2.64] ;  /* 0x0000000402027981 */ /* 0x000e62000c1e1900 */
[----:B--2---:R-:W-:-:S05]  /*0110*/  IMAD.WIDE R4, R9, 0x4, R4 ;  /* 0x0000000409047825 */ /* 0x004fca00078e0204 */
[----:B------:R-:W1:Y:S02]  /*0120*/  LDG.E R9, desc[UR4][R4.64] ;  /* 0x0000000404097981 */ /* 0x000e64000c1e1900 */
[----:B-1----:R-:W-:-:S05]  /*0130*/  FFMA R9, -R2, UR6, R9 ;  /* 0x0000000602097c23 */ /* 0x002fca0008000109 */
[----:B------:R0:W-:Y:S02]  /*0140*/  STG.E desc[UR4][R4.64], R9 ;  /* 0x0000000904007986 */ /* 0x0001e4000c101904 */
.L_x_1:
[----:B------:R-:W-:Y:S05]  /*0150*/  BSYNC.RECONVERGENT B0 ;  /* 0x0000000000007941 */ /* 0x000fea0003800200 */
.L_x_0:
[----:B------:R-:W-:Y:S01]  /*0160*/  STG.E desc[UR4][R6.64], RZ ;  /* 0x000000ff06007986 */ /* 0x000fe2000c101904 */
[----:B------:R-:W-:Y:S05]  /*0170*/  EXIT ;  /* 0x000000000000794d */ /* 0x000fea0003800000 */
.L_x_2:
[----:B------:R-:W-:-:S00]  /*0180*/  BRA `(.L_x_2) ;  /* 0xfffffffc00fc7947 */ /* 0x000fc0000383ffff */
[----:B------:R-:W-:-:S00]  /*0190*/  NOP ;  /* 0x0000000000007918 */ /* 0x000fc00000000000 */
        /* <DEDUP_REMOVED lines=14> */
.L_x_3:


//--------------------- .nv.shared.reserved.0     --------------------------
	.section	.nv.shared.reserved.0,"aw",@nobits
	.weak		__nv_reservedSMEM_offset_0_alias
	.size		__nv_reservedSMEM_offset_0_alias, 0, 64
	.other		__nv_reservedSMEM_offset_0_alias,@"STO_CUDA_RESERVED_SHARED STV_DEFAULT"
__nv_reservedSMEM_offset_0_alias:
	.zero		0
	.zero		64


//--------------------- .nv.constant0._Z6updatePfS_fi --------------------------
	.section	.nv.constant0._Z6updatePfS_fi,"a",@progbits
	.sectionflags	@""
	.align	4
.nv.constant0._Z6updatePfS_fi:
	.zero		920


//--------------------- SYMBOLS --------------------------

	.type		.nv.reservedSmem.offset0,@object
	.size		.nv.reservedSmem.offset0,0x4
